//
// Generated by NVIDIA NVVM Compiler
//
// Compiler Build ID: CL-36424714
// Cuda compilation tools, release 13.0, V13.0.88
// Based on NVVM 20.0.0
//

.version 9.0
.target sm_100
.address_size 64

	// .globl	_Z12vectorAdd256PiS_S_i

.visible .entry _Z12vectorAdd256PiS_S_i(
	.param .u64 .ptr .align 1 _Z12vectorAdd256PiS_S_i_param_0,
	.param .u64 .ptr .align 1 _Z12vectorAdd256PiS_S_i_param_1,
	.param .u64 .ptr .align 1 _Z12vectorAdd256PiS_S_i_param_2,
	.param .u32 _Z12vectorAdd256PiS_S_i_param_3
)
{
	.reg .pred 	%p<2>;
	.reg .b32 	%r<9>;
	.reg .b64 	%rd<11>;

	ld.param.u64 	%rd1, [_Z12vectorAdd256PiS_S_i_param_0];
	ld.param.u64 	%rd2, [_Z12vectorAdd256PiS_S_i_param_1];
	ld.param.u64 	%rd3, [_Z12vectorAdd256PiS_S_i_param_2];
	ld.param.u32 	%r2, [_Z12vectorAdd256PiS_S_i_param_3];
	mov.u32 	%r3, %ctaid.x;
	mov.u32 	%r4, %ntid.x;
	mov.u32 	%r5, %tid.x;
	mad.lo.s32 	%r1, %r3, %r4, %r5;
	setp.ge.s32 	%p1, %r1, %r2;
	@%p1 bra 	$L__BB0_2;
	cvta.to.global.u64 	%rd4, %rd1;
	cvta.to.global.u64 	%rd5, %rd2;
	cvta.to.global.u64 	%rd6, %rd3;
	mul.wide.s32 	%rd7, %r1, 4;
	add.s64 	%rd8, %rd4, %rd7;
	ld.global.u32 	%r6, [%rd8];
	add.s64 	%rd9, %rd5, %rd7;
	ld.global.u32 	%r7, [%rd9];
	add.s32 	%r8, %r7, %r6;
	add.s64 	%rd10, %rd6, %rd7;
	st.global.u32 	[%rd10], %r8;
$L__BB0_2:
	ret;

}
	// .globl	_Z9vectorAddPiS_S_i
.visible .entry _Z9vectorAddPiS_S_i(
	.param .u64 .ptr .align 1 _Z9vectorAddPiS_S_i_param_0,
	.param .u64 .ptr .align 1 _Z9vectorAddPiS_S_i_param_1,
	.param .u64 .ptr .align 1 _Z9vectorAddPiS_S_i_param_2,
	.param .u32 _Z9vectorAddPiS_S_i_param_3
)
{
	.reg .pred 	%p<2>;
	.reg .b32 	%r<6>;
	.reg .b64 	%rd<11>;

	ld.param.u64 	%rd1, [_Z9vectorAddPiS_S_i_param_0];
	ld.param.u64 	%rd2, [_Z9vectorAddPiS_S_i_param_1];
	ld.param.u64 	%rd3, [_Z9vectorAddPiS_S_i_param_2];
	ld.param.u32 	%r2, [_Z9vectorAddPiS_S_i_param_3];
	mov.u32 	%r1, %ctaid.x;
	setp.ge.s32 	%p1, %r1, %r2;
	@%p1 bra 	$L__BB1_2;
	cvta.to.global.u64 	%rd4, %rd1;
	cvta.to.global.u64 	%rd5, %rd2;
	cvta.to.global.u64 	%rd6, %rd3;
	mul.wide.u32 	%rd7, %r1, 4;
	add.s64 	%rd8, %rd4, %rd7;
	ld.global.u32 	%r3, [%rd8];
	add.s64 	%rd9, %rd5, %rd7;
	ld.global.u32 	%r4, [%rd9];
	add.s32 	%r5, %r4, %r3;
	add.s64 	%rd10, %rd6, %rd7;
	st.global.u32 	[%rd10], %r5;
$L__BB1_2:
	ret;

}


// ===== COMPILED SASS (sm_100) =====

	.target	sm_100

	.elftype	@"ET_EXEC"


//--------------------- .note.nv.tkinfo           --------------------------
	.section	.note.nv.tkinfo,"",@"SHT_NOTE"
	.sectionflags	@"SHF_NOTE_NV_TKINFO"
	.tkinfo
        /*0018*/ 	.word	0x00000002
        /*0030*/ 	.string	""
        /*0030*/ 	.string	"ptxas"
        /*0030*/ 	.string	"Cuda compilation tools, release 13.0, V13.0.88"
        /*0030*/ 	.string	"Build cuda_13.0.r13.0/compiler.36424714_0"
        /*0030*/ 	.string	"-arch sm_100 -m 64 "



//--------------------- .note.nv.cuinfo           --------------------------
	.section	.note.nv.cuinfo,"",@"SHT_NOTE"
	.sectionflags	@"SHF_NOTE_NV_CUINFO"
        /*0018*/ 	.short	0x0002
        /*001a*/ 	.short	0x0064
        /*001c*/ 	.short	0x0082
	.zero		2


//--------------------- .nv.info                  --------------------------
	.section	.nv.info,"",@"SHT_CUDA_INFO"
	.align	4


	//----- nvinfo : EIATTR_REGCOUNT
	.align		4
        /*0000*/ 	.byte	0x04, 0x2f
        /*0002*/ 	.short	(.L_1 - .L_0)
	.align		4
.L_0:
        /*0004*/ 	.word	index@(_Z12vectorAdd256PiS_S_i)
        /*0008*/ 	.word	0x0000000c


	//----- nvinfo : EIATTR_FRAME_SIZE
	.align		4
.L_1:
        /*000c*/ 	.byte	0x04, 0x11
        /*000e*/ 	.short	(.L_3 - .L_2)
	.align		4
.L_2:
        /*0010*/ 	.word	index@(_Z12vectorAdd256PiS_S_i)
        /*0014*/ 	.word	0x00000000


	//----- nvinfo : EIATTR_REGCOUNT
	.align		4
.L_3:
        /*0018*/ 	.byte	0x04, 0x2f
        /*001a*/ 	.short	(.L_5 - .L_4)
	.align		4
.L_4:
        /*001c*/ 	.word	index@(_Z9vectorAddPiS_S_i)
        /*0020*/ 	.word	0x0000000c


	//----- nvinfo : EIATTR_FRAME_SIZE
	.align		4
.L_5:
        /*0024*/ 	.byte	0x04, 0x11
        /*0026*/ 	.short	(.L_7 - .L_6)
	.align		4
.L_6:
        /*0028*/ 	.word	index@(_Z9vectorAddPiS_S_i)
        /*002c*/ 	.word	0x00000000


	//----- nvinfo : EIATTR_MIN_STACK_SIZE
	.align		4
.L_7:
        /*0030*/ 	.byte	0x04, 0x12
        /*0032*/ 	.short	(.L_9 - .L_8)
	.align		4
.L_8:
        /*0034*/ 	.word	index@(_Z9vectorAddPiS_S_i)
        /*0038*/ 	.word	0x00000000


	//----- nvinfo : EIATTR_MIN_STACK_SIZE
	.align		4
.L_9:
        /*003c*/ 	.byte	0x04, 0x12
        /*003e*/ 	.short	(.L_11 - .L_10)
	.align		4
.L_10:
        /*0040*/ 	.word	index@(_Z12vectorAdd256PiS_S_i)
        /*0044*/ 	.word	0x00000000
.L_11:


//--------------------- .nv.compat                --------------------------
	.section	.nv.compat,"",@"SHT_CUDA_COMPAT_INFO"
	.align	4
        /*0000*/ 	.byte	0x02, 0x09, 0x00, 0x00, 0x02, 0x02, 0x01, 0x00, 0x02, 0x05, 0x05, 0x00, 0x03, 0x07, 0x01, 0x01
        /*0010*/ 	.byte	0x02, 0x03, 0x00, 0x00, 0x02, 0x06, 0x01, 0x00, 0x04, 0x0b, 0x08, 0x00, 0x09, 0x00, 0x00, 0x00
        /*0020*/ 	.byte	0x00, 0x00, 0x00, 0x00


//--------------------- .nv.info._Z9vectorAddPiS_S_i --------------------------
	.section	.nv.info._Z9vectorAddPiS_S_i,"",@"SHT_CUDA_INFO"
	.sectionflags	@""
	.align	4


	//----- nvinfo : EIATTR_CUDA_API_VERSION
	.align		4
        /*0000*/ 	.byte	0x04, 0x37
        /*0002*/ 	.short	(.L_13 - .L_12)
.L_12:
        /*0004*/ 	.word	0x00000082


	//----- nvinfo : EIATTR_KPARAM_INFO
	.align		4
.L_13:
        /*0008*/ 	.byte	0x04, 0x17
        /*000a*/ 	.short	(.L_15 - .L_14)
.L_14:
        /*000c*/ 	.word	0x00000000
        /*0010*/ 	.short	0x0003
        /*0012*/ 	.short	0x0018
        /*0014*/ 	.byte	0x00, 0xf0, 0x11, 0x00


	//----- nvinfo : EIATTR_KPARAM_INFO
	.align		4
.L_15:
        /*0018*/ 	.byte	0x04, 0x17
        /*001a*/ 	.short	(.L_17 - .L_16)
.L_16:
        /*001c*/ 	.word	0x00000000
        /*0020*/ 	.short	0x0002
        /*0022*/ 	.short	0x0010
        /*0024*/ 	.byte	0x00, 0xf5, 0x21, 0x00


	//----- nvinfo : EIATTR_KPARAM_INFO
	.align		4
.L_17:
        /*0028*/ 	.byte	0x04, 0x17
        /*002a*/ 	.short	(.L_19 - .L_18)
.L_18:
        /*002c*/ 	.word	0x00000000
        /*0030*/ 	.short	0x0001
        /*0032*/ 	.short	0x0008
        /*0034*/ 	.byte	0x00, 0xf5, 0x21, 0x00


	//----- nvinfo : EIATTR_KPARAM_INFO
	.align		4
.L_19:
        /*0038*/ 	.byte	0x04, 0x17
        /*003a*/ 	.short	(.L_21 - .L_20)
.L_20:
        /*003c*/ 	.word	0x00000000
        /*0040*/ 	.short	0x0000
        /*0042*/ 	.short	0x0000
        /*0044*/ 	.byte	0x00, 0xf5, 0x21, 0x00


	//----- nvinfo : EIATTR_SPARSE_MMA_MASK
	.align		4
.L_21:
        /*0048*/ 	.byte	0x03, 0x50
        /*004a*/ 	.short	0x0000


	//----- nvinfo : EIATTR_MAXREG_COUNT
	.align		4
        /*004c*/ 	.byte	0x03, 0x1b
        /*004e*/ 	.short	0x00ff


	//----- nvinfo : EIATTR_MERCURY_ISA_VERSION
	.align		4
        /*0050*/ 	.byte	0x03, 0x5f
        /*0052*/ 	.short	0x0101


	//----- nvinfo : EIATTR_VRC_CTA_INIT_COUNT
	.align		4
        /*0054*/ 	.byte	0x02, 0x4a
	.zero		1
	.zero		1


	//----- nvinfo : EIATTR_EXIT_INSTR_OFFSETS
	.align		4
        /*0058*/ 	.byte	0x04, 0x1c
        /*005a*/ 	.short	(.L_23 - .L_22)


	//   ....[0]....
.L_22:
        /*005c*/ 	.word	0x00000040


	//   ....[1]....
        /*0060*/ 	.word	0x00000100


	//----- nvinfo : EIATTR_CBANK_PARAM_SIZE
	.align		4
.L_23:
        /*0064*/ 	.byte	0x03, 0x19
        /*0066*/ 	.short	0x001c


	//----- nvinfo : EIATTR_PARAM_CBANK
	.align		4
        /*0068*/ 	.byte	0x04, 0x0a
        /*006a*/ 	.short	(.L_25 - .L_24)
	.align		4
.L_24:
        /*006c*/ 	.word	index@(.nv.constant0._Z9vectorAddPiS_S_i)
        /*0070*/ 	.short	0x0380
        /*0072*/ 	.short	0x001c


	//----- nvinfo : EIATTR_SW_WAR
	.align		4
.L_25:
        /*0074*/ 	.byte	0x04, 0x36
        /*0076*/ 	.short	(.L_27 - .L_26)
.L_26:
        /*0078*/ 	.word	0x00000008
.L_27:


//--------------------- .nv.info._Z12vectorAdd256PiS_S_i --------------------------
	.section	.nv.info._Z12vectorAdd256PiS_S_i,"",@"SHT_CUDA_INFO"
	.sectionflags	@""
	.align	4


	//----- nvinfo : EIATTR_CUDA_API_VERSION
	.align		4
        /*0000*/ 	.byte	0x04, 0x37
        /*0002*/ 	.short	(.L_29 - .L_28)
.L_28:
        /*0004*/ 	.word	0x00000082


	//----- nvinfo : EIATTR_KPARAM_INFO
	.align		4
.L_29:
        /*0008*/ 	.byte	0x04, 0x17
        /*000a*/ 	.short	(.L_31 - .L_30)
.L_30:
        /*000c*/ 	.word	0x00000000
        /*0010*/ 	.short	0x0003
        /*0012*/ 	.short	0x0018
        /*0014*/ 	.byte	0x00, 0xf0, 0x11, 0x00


	//----- nvinfo : EIATTR_KPARAM_INFO
	.align		4
.L_31:
        /*0018*/ 	.byte	0x04, 0x17
        /*001a*/ 	.short	(.L_33 - .L_32)
.L_32:
        /*001c*/ 	.word	0x00000000
        /*0020*/ 	.short	0x0002
        /*0022*/ 	.short	0x0010
        /*0024*/ 	.byte	0x00, 0xf5, 0x21, 0x00


	//----- nvinfo : EIATTR_KPARAM_INFO
	.align		4
.L_33:
        /*0028*/ 	.byte	0x04, 0x17
        /*002a*/ 	.short	(.L_35 - .L_34)
.L_34:
        /*002c*/ 	.word	0x00000000
        /*0030*/ 	.short	0x0001
        /*0032*/ 	.short	0x0008
        /*0034*/ 	.byte	0x00, 0xf5, 0x21, 0x00


	//----- nvinfo : EIATTR_KPARAM_INFO
	.align		4
.L_35:
        /*0038*/ 	.byte	0x04, 0x17
        /*003a*/ 	.short	(.L_37 - .L_36)
.L_36:
        /*003c*/ 	.word	0x00000000
        /*0040*/ 	.short	0x0000
        /*0042*/ 	.short	0x0000
        /*0044*/ 	.byte	0x00, 0xf5, 0x21, 0x00


	//----- nvinfo : EIATTR_SPARSE_MMA_MASK
	.align		4
.L_37:
        /*0048*/ 	.byte	0x03, 0x50
        /*004a*/ 	.short	0x0000


	//----- nvinfo : EIATTR_MAXREG_COUNT
	.align		4
        /*004c*/ 	.byte	0x03, 0x1b
        /*004e*/ 	.short	0x00ff


	//----- nvinfo : EIATTR_MERCURY_ISA_VERSION
	.align		4
        /*0050*/ 	.byte	0x03, 0x5f
        /*0052*/ 	.short	0x0101


	//----- nvinfo : EIATTR_VRC_CTA_INIT_COUNT
	.align		4
        /*0054*/ 	.byte	0x02, 0x4a
	.zero		1
	.zero		1


	//----- nvinfo : EIATTR_EXIT_INSTR_OFFSETS
	.align		4
        /*0058*/ 	.byte	0x04, 0x1c
        /*005a*/ 	.short	(.L_39 - .L_38)


	//   ....[0]....
.L_38:
        /*005c*/ 	.word	0x00000070


	//   ....[1]....
        /*0060*/ 	.word	0x00000130


	//----- nvinfo : EIATTR_CBANK_PARAM_SIZE
	.align		4
.L_39:
        /*0064*/ 	.byte	0x03, 0x19
        /*0066*/ 	.short	0x001c


	//----- nvinfo : EIATTR_PARAM_CBANK
	.align		4
        /*0068*/ 	.byte	0x04, 0x0a
        /*006a*/ 	.short	(.L_41 - .L_40)
	.align		4
.L_40:
        /*006c*/ 	.word	index@(.nv.constant0._Z12vectorAdd256PiS_S_i)
        /*0070*/ 	.short	0x0380
        /*0072*/ 	.short	0x001c


	//----- nvinfo : EIATTR_SW_WAR
	.align		4
.L_41:
        /*0074*/ 	.byte	0x04, 0x36
        /*0076*/ 	.short	(.L_43 - .L_42)
.L_42:
        /*0078*/ 	.word	0x00000008
.L_43:


//--------------------- .nv.callgraph             --------------------------
	.section	.nv.callgraph,"",@"SHT_CUDA_CALLGRAPH"
	.align	4
	.sectionentsize	8
	.align		4
        /*0000*/ 	.word	0x00000000
	.align		4
        /*0004*/ 	.word	0xffffffff
	.align		4
        /*0008*/ 	.word	0x00000000
	.align		4
        /*000c*/ 	.word	0xfffffffe
	.align		4
        /*0010*/ 	.word	0x00000000
	.align		4
        /*0014*/ 	.word	0xfffffffd
	.align		4
        /*0018*/ 	.word	0x00000000
	.align		4
        /*001c*/ 	.word	0xfffffffc


//--------------------- .text._Z9vectorAddPiS_S_i --------------------------
	.section	.text._Z9vectorAddPiS_S_i,"ax",@progbits
	.align	128
        .global         _Z9vectorAddPiS_S_i
        .type           _Z9vectorAddPiS_S_i,@function
        .size           _Z9vectorAddPiS_S_i,(.L_x_2 - _Z9vectorAddPiS_S_i)
        .other          _Z9vectorAddPiS_S_i,@"STO_CUDA_ENTRY STV_DEFAULT"
_Z9vectorAddPiS_S_i:
.text._Z9vectorAddPiS_S_i:
[----:B------:R-:W-:Y:S01]  /*0000*/  LDC R1, c[0x0][0x37c] ;  /* 0x0000df00ff017b82 */ /* 0x000fe20000000800 */
[----:B------:R-:W0:Y:S01]  /*0010*/  S2R R9, SR_CTAID.X ;  /* 0x0000000000097919 */ /* 0x000e220000002500 */
[----:B------:R-:W0:Y:S02]  /*0020*/  LDCU UR4, c[0x0][0x398] ;  /* 0x00007300ff0477ac */ /* 0x000e240008000800 */
[----:B0-----:R-:W-:-:S13]  /*0030*/  ISETP.GE.AND P0, PT, R9, UR4, PT ;  /* 0x0000000409007c0c */ /* 0x001fda000bf06270 */
[----:B------:R-:W-:Y:S05]  /*0040*/  @P0 EXIT ;  /* 0x000000000000094d */ /* 0x000fea0003800000 */
[----:B------:R-:W0:Y:S01]  /*0050*/  LDC.64 R2, c[0x0][0x380] ;  /* 0x0000e000ff027b82 */ /* 0x000e220000000a00 */
[----:B------:R-:W1:Y:S07]  /*0060*/  LDCU.64 UR4, c[0x0][0x358] ;  /* 0x00006b00ff0477ac */ /* 0x000e6e0008000a00 */
[----:B------:R-:W2:Y:S08]  /*0070*/  LDC.64 R4, c[0x0][0x388] ;  /* 0x0000e200ff047b82 */ /* 0x000eb00000000a00 */
[----:B------:R-:W3:Y:S01]  /*0080*/  LDC.64 R6, c[0x0][0x390] ;  /* 0x0000e400ff067b82 */ /* 0x000ee20000000a00 */
[----:B0-----:R-:W-:-:S06]  /*0090*/  IMAD.WIDE.U32 R2, R9, 0x4, R2 ;  /* 0x0000000409027825 */ /* 0x001fcc00078e0002 */
[----:B-1----:R-:W4:Y:S01]  /*00a0*/  LDG.E R2, desc[UR4][R2.64] ;  /* 0x0000000402027981 */ /* 0x002f22000c1e1900 */
[----:B--2---:R-:W-:-:S06]  /*00b0*/  IMAD.WIDE.U32 R4, R9, 0x4, R4 ;  /* 0x0000000409047825 */ /* 0x004fcc00078e0004 */
[----:B------:R-:W4:Y:S01]  /*00c0*/  LDG.E R5, desc[UR4][R4.64] ;  /* 0x0000000404057981 */ /* 0x000f22000c1e1900 */
[----:B---3--:R-:W-:Y:S01]  /*00d0*/  IMAD.WIDE.U32 R6, R9, 0x4, R6 ;  /* 0x0000000409067825 */ /* 0x008fe200078e0006 */
[----:B----4-:R-:W-:-:S05]  /*00e0*/  IADD3 R9, PT, PT, R2, R5, RZ ;  /* 0x0000000502097210 */ /* 0x010fca0007ffe0ff */
[----:B------:R-:W-:Y:S01]  /*00f0*/  STG.E desc[UR4][R6.64], R9 ;  /* 0x0000000906007986 */ /* 0x000fe2000c101904 */
[----:B------:R-:W-:Y:S05]  /*0100*/  EXIT ;  /* 0x000000000000794d */ /* 0x000fea0003800000 */
.L_x_0:
[----:B------:R-:W-:-:S00]  /*0110*/  BRA `(.L_x_0) ;  /* 0xfffffffc00fc7947 */ /* 0x000fc0000383ffff */
[----:B------:R-:W-:-:S00]  /*0120*/  NOP ;  /* 0x0000000000007918 */ /* 0x000fc00000000000 */
        /* <DEDUP_REMOVED lines=13> */
.L_x_2:


//--------------------- .text._Z12vectorAdd256PiS_S_i --------------------------
	.section	.text._Z12vectorAdd256PiS_S_i,"ax",@progbits
	.align	128
        .global         _Z12vectorAdd256PiS_S_i
        .type           _Z12vectorAdd256PiS_S_i,@function
        .size           _Z12vectorAdd256PiS_S_i,(.L_x_3 - _Z12vectorAdd256PiS_S_i)
        .other          _Z12vectorAdd256PiS_S_i,@"STO_CUDA_ENTRY STV_DEFAULT"
_Z12vectorAdd256PiS_S_i:
.text._Z12vectorAdd256PiS_S_i:
[----:B------:R-:W-:Y:S01]  /*0000*/  LDC R1, c[0x0][0x37c] ;  /* 0x0000df00ff017b82 */ /* 0x000fe20000000800 */
[----:B------:R-:W0:Y:S07]  /*0010*/  S2R R0, SR_TID.X ;  /* 0x0000000000007919 */ /* 0x000e2e0000002100 */
[----:B------:R-:W0:Y:S01]  /*0020*/  S2UR UR4, SR_CTAID.X ;  /* 0x00000000000479c3 */ /* 0x000e220000002500 */
[----:B------:R-:W1:Y:S07]  /*0030*/  LDCU UR5, c[0x0][0x398] ;  /* 0x00007300ff0577ac */ /* 0x000e6e0008000800 */
[----:B------:R-:W0:Y:S02]  /*0040*/  LDC R9, c[0x0][0x360] ;  /* 0x0000d800ff097b82 */ /* 0x000e240000000800 */
[----:B0-----:R-:W-:-:S05]  /*0050*/  IMAD R9, R9, UR4, R0 ;  /* 0x0000000409097c24 */ /* 0x001fca000f8e0200 */
[----:B-1----:R-:W-:-:S13]  /*0060*/  ISETP.GE.AND P0, PT, R9, UR5, PT ;  /* 0x0000000509007c0c */ /* 0x002fda000bf06270 */
[----:B------:R-:W-:Y:S05]  /*0070*/  @P0 EXIT ;  /* 0x000000000000094d */ /* 0x000fea0003800000 */
[----:B------:R-:W0:Y:S01]  /*0080*/  LDC.64 R2, c[0x0][0x380] ;  /* 0x0000e000ff027b82 */ /* 0x000e220000000a00 */
[----:B------:R-:W1:Y:S07]  /*0090*/  LDCU.64 UR4, c[0x0][0x358] ;  /* 0x00006b00ff0477ac */ /* 0x000e6e0008000a00 */
[----:B------:R-:W2:Y:S08]  /*00a0*/  LDC.64 R4, c[0x0][0x388] ;  /* 0x0000e200ff047b82 */ /* 0x000eb00000000a00 */
[----:B------:R-:W3:Y:S01]  /*00b0*/  LDC.64 R6, c[0x0][0x390] ;  /* 0x0000e400ff067b82 */ /* 0x000ee20000000a00 */
[----:B0-----:R-:W-:-:S06]  /*00c0*/  IMAD.WIDE R2, R9, 0x4, R2 ;  /* 0x0000000409027825 */ /* 0x001fcc00078e0202 */
[----:B-1----:R-:W4:Y:S01]  /*00d0*/  LDG.E R2, desc[UR4][R2.64] ;  /* 0x0000000402027981 */ /* 0x002f22000c1e1900 */
[----:B--2---:R-:W-:-:S06]  /*00e0*/  IMAD.WIDE R4, R9, 0x4, R4 ;  /* 0x0000000409047825 */ /* 0x004fcc00078e0204 */
[----:B------:R-:W4:Y:S01]  /*00f0*/  LDG.E R5, desc[UR4][R4.64] ;  /* 0x0000000404057981 */ /* 0x000f22000c1e1900 */
[----:B---3--:R-:W-:Y:S01]  /*0100*/  IMAD.WIDE R6, R9, 0x4, R6 ;  /* 0x0000000409067825 */ /* 0x008fe200078e0206 */
[----:B----4-:R-:W-:-:S05]  /*0110*/  IADD3 R9, PT, PT, R2, R5, RZ ;  /* 0x0000000502097210 */ /* 0x010fca0007ffe0ff */
[----:B------:R-:W-:Y:S01]  /*0120*/  STG.E desc[UR4][R6.64], R9 ;  /* 0x0000000906007986 */ /* 0x000fe2000c101904 */
[----:B------:R-:W-:Y:S05]  /*0130*/  EXIT ;  /* 0x000000000000794d */ /* 0x000fea0003800000 */
.L_x_1:
        /* <DEDUP_REMOVED lines=12> */
.L_x_3:


//--------------------- .nv.shared.reserved.0     --------------------------
	.section	.nv.shared.reserved.0,"aw",@nobits
	.weak		__nv_reservedSMEM_offset_0_alias
	.size		__nv_reservedSMEM_offset_0_alias, 0, 64
	.other		__nv_reservedSMEM_offset_0_alias,@"STO_CUDA_RESERVED_SHARED STV_DEFAULT"
__nv_reservedSMEM_offset_0_alias:
	.zero		0
	.zero		64


//--------------------- .nv.constant0._Z9vectorAddPiS_S_i --------------------------
	.section	.nv.constant0._Z9vectorAddPiS_S_i,"a",@progbits
	.sectionflags	@""
	.align	4
.nv.constant0._Z9vectorAddPiS_S_i:
	.zero		924


//--------------------- .nv.constant0._Z12vectorAdd256PiS_S_i --------------------------
	.section	.nv.constant0._Z12vectorAdd256PiS_S_i,"a",@progbits
	.sectionflags	@""
	.align	4
.nv.constant0._Z12vectorAdd256PiS_S_i:
	.zero		924


//--------------------- SYMBOLS --------------------------

	.type		.nv.reservedSmem.offset0,@object
	.size		.nv.reservedSmem.offset0,0x4
